//
// Generated by NVIDIA NVVM Compiler
//
// Compiler Build ID: CL-36424714
// Cuda compilation tools, release 13.0, V13.0.88
// Based on NVVM 20.0.0
//

.version 9.0
.target sm_100
.address_size 64

	// .globl	_Z17blellochScanLargePxS_S_l
.extern .shared .align 16 .b8 myChunk[];

.visible .entry _Z17blellochScanLargePxS_S_l(
	.param .u64 .ptr .align 1 _Z17blellochScanLargePxS_S_l_param_0,
	.param .u64 .ptr .align 1 _Z17blellochScanLargePxS_S_l_param_1,
	.param .u64 .ptr .align 1 _Z17blellochScanLargePxS_S_l_param_2,
	.param .u64 _Z17blellochScanLargePxS_S_l_param_3
)
{
	.reg .pred 	%p<11>;
	.reg .b32 	%r<41>;
	.reg .b64 	%rd<33>;

	ld.param.u64 	%rd7, [_Z17blellochScanLargePxS_S_l_param_0];
	ld.param.u64 	%rd8, [_Z17blellochScanLargePxS_S_l_param_1];
	ld.param.u64 	%rd5, [_Z17blellochScanLargePxS_S_l_param_2];
	ld.param.u64 	%rd6, [_Z17blellochScanLargePxS_S_l_param_3];
	cvta.to.global.u64 	%rd1, %rd8;
	cvta.to.global.u64 	%rd2, %rd7;
	mov.u32 	%r40, %ntid.x;
	shl.b32 	%r2, %r40, 1;
	mov.u32 	%r3, %ctaid.x;
	mov.u32 	%r4, %tid.x;
	mad.lo.s32 	%r14, %r2, %r3, %r4;
	cvt.s64.s32 	%rd3, %r14;
	setp.le.s64 	%p1, %rd6, %rd3;
	shl.b32 	%r15, %r4, 3;
	mov.u32 	%r16, myChunk;
	add.s32 	%r5, %r16, %r15;
	@%p1 bra 	$L__BB0_2;
	shl.b64 	%rd10, %rd3, 3;
	add.s64 	%rd11, %rd2, %rd10;
	ld.global.u64 	%rd12, [%rd11];
	st.shared.u64 	[%r5], %rd12;
	bra.uni 	$L__BB0_3;
$L__BB0_2:
	mov.b64 	%rd9, 0;
	st.shared.u64 	[%r5], %rd9;
$L__BB0_3:
	cvt.u32.u64 	%r17, %rd3;
	add.s32 	%r18, %r17, %r40;
	cvt.s64.s32 	%rd4, %r18;
	setp.le.s64 	%p2, %rd6, %rd4;
	shl.b32 	%r19, %r40, 3;
	add.s32 	%r6, %r5, %r19;
	@%p2 bra 	$L__BB0_5;
	shl.b64 	%rd14, %rd4, 3;
	add.s64 	%rd15, %rd2, %rd14;
	ld.global.u64 	%rd16, [%rd15];
	st.shared.u64 	[%r6], %rd16;
	bra.uni 	$L__BB0_6;
$L__BB0_5:
	mov.b64 	%rd13, 0;
	st.shared.u64 	[%r6], %rd13;
$L__BB0_6:
	bar.sync 	0;
	shl.b32 	%r21, %r4, 1;
	add.s32 	%r7, %r21, 2;
	mov.b32 	%r39, 1;
$L__BB0_7:
	mul.lo.s32 	%r9, %r39, %r7;
	add.s32 	%r22, %r9, -1;
	setp.ge.u32 	%p3, %r22, %r2;
	@%p3 bra 	$L__BB0_9;
	sub.s32 	%r23, %r9, %r39;
	shl.b32 	%r24, %r23, 3;
	add.s32 	%r26, %r16, %r24;
	ld.shared.u64 	%rd17, [%r26+-8];
	shl.b32 	%r27, %r39, 3;
	add.s32 	%r28, %r26, %r27;
	ld.shared.u64 	%rd18, [%r28+-8];
	add.s64 	%rd19, %rd18, %rd17;
	st.shared.u64 	[%r28+-8], %rd19;
$L__BB0_9:
	bar.sync 	0;
	shl.b32 	%r39, %r39, 1;
	setp.gt.u32 	%p4, %r39, %r40;
	@%p4 bra 	$L__BB0_10;
	bra.uni 	$L__BB0_7;
$L__BB0_10:
	setp.lt.u32 	%p5, %r40, 2;
	@%p5 bra 	$L__BB0_14;
$L__BB0_11:
	shr.u32 	%r12, %r40, 1;
	mul.lo.s32 	%r13, %r7, %r12;
	add.s32 	%r29, %r13, %r12;
	add.s32 	%r30, %r29, -1;
	setp.ge.u32 	%p6, %r30, %r2;
	@%p6 bra 	$L__BB0_13;
	shl.b32 	%r31, %r13, 3;
	add.s32 	%r33, %r16, %r31;
	ld.shared.u64 	%rd20, [%r33+-8];
	shl.b32 	%r34, %r12, 3;
	add.s32 	%r35, %r33, %r34;
	ld.shared.u64 	%rd21, [%r35+-8];
	add.s64 	%rd22, %rd21, %rd20;
	st.shared.u64 	[%r35+-8], %rd22;
$L__BB0_13:
	bar.sync 	0;
	setp.gt.u32 	%p7, %r40, 3;
	mov.u32 	%r40, %r12;
	@%p7 bra 	$L__BB0_11;
$L__BB0_14:
	setp.le.s64 	%p8, %rd6, %rd3;
	@%p8 bra 	$L__BB0_16;
	ld.shared.u64 	%rd23, [%r5];
	shl.b64 	%rd24, %rd3, 3;
	add.s64 	%rd25, %rd1, %rd24;
	st.global.u64 	[%rd25], %rd23;
$L__BB0_16:
	setp.le.s64 	%p9, %rd6, %rd4;
	@%p9 bra 	$L__BB0_18;
	ld.shared.u64 	%rd26, [%r6];
	shl.b64 	%rd27, %rd4, 3;
	add.s64 	%rd28, %rd1, %rd27;
	st.global.u64 	[%rd28], %rd26;
$L__BB0_18:
	bar.sync 	0;
	setp.ne.s32 	%p10, %r4, 0;
	@%p10 bra 	$L__BB0_20;
	shl.b32 	%r36, %r2, 3;
	add.s32 	%r38, %r16, %r36;
	ld.shared.u64 	%rd29, [%r38+-8];
	cvta.to.global.u64 	%rd30, %rd5;
	mul.wide.u32 	%rd31, %r3, 8;
	add.s64 	%rd32, %rd30, %rd31;
	st.global.u64 	[%rd32], %rd29;
$L__BB0_20:
	ret;

}
	// .globl	_Z12addBlockSumsPxS_l
.visible .entry _Z12addBlockSumsPxS_l(
	.param .u64 .ptr .align 1 _Z12addBlockSumsPxS_l_param_0,
	.param .u64 .ptr .align 1 _Z12addBlockSumsPxS_l_param_1,
	.param .u64 _Z12addBlockSumsPxS_l_param_2
)
{
	.reg .pred 	%p<7>;
	.reg .b32 	%r<11>;
	.reg .b64 	%rd<25>;

	ld.param.u64 	%rd5, [_Z12addBlockSumsPxS_l_param_0];
	ld.param.u64 	%rd6, [_Z12addBlockSumsPxS_l_param_1];
	ld.param.u64 	%rd4, [_Z12addBlockSumsPxS_l_param_2];
	cvta.to.global.u64 	%rd1, %rd5;
	cvta.to.global.u64 	%rd2, %rd6;
	mov.u32 	%r3, %ntid.x;
	mov.u32 	%r1, %ctaid.x;
	mul.lo.s32 	%r4, %r3, %r1;
	shl.b32 	%r5, %r4, 1;
	mov.u32 	%r6, %tid.x;
	shl.b32 	%r7, %r6, 1;
	add.s32 	%r2, %r5, %r7;
	or.b32  	%r8, %r2, 1;
	cvt.s64.s32 	%rd7, %r8;
	setp.le.s64 	%p1, %rd4, %rd7;
	setp.eq.s32 	%p2, %r1, 0;
	or.pred  	%p3, %p2, %p1;
	@%p3 bra 	$L__BB1_2;
	add.s32 	%r10, %r1, -1;
	mul.wide.u32 	%rd15, %r10, 8;
	add.s64 	%rd16, %rd2, %rd15;
	ld.global.u64 	%rd17, [%rd16];
	mul.wide.s32 	%rd18, %r2, 8;
	add.s64 	%rd19, %rd1, %rd18;
	ld.global.u64 	%rd20, [%rd19+8];
	add.s64 	%rd21, %rd20, %rd17;
	st.global.u64 	[%rd19+8], %rd21;
	ld.global.u64 	%rd22, [%rd16];
	ld.global.u64 	%rd23, [%rd19];
	add.s64 	%rd24, %rd23, %rd22;
	st.global.u64 	[%rd19], %rd24;
	bra.uni 	$L__BB1_4;
$L__BB1_2:
	setp.eq.s32 	%p4, %r1, 0;
	cvt.s64.s32 	%rd3, %r2;
	setp.le.s64 	%p5, %rd4, %rd3;
	or.pred  	%p6, %p4, %p5;
	@%p6 bra 	$L__BB1_4;
	add.s32 	%r9, %r1, -1;
	mul.wide.u32 	%rd8, %r9, 8;
	add.s64 	%rd9, %rd2, %rd8;
	ld.global.u64 	%rd10, [%rd9];
	shl.b64 	%rd11, %rd3, 3;
	add.s64 	%rd12, %rd1, %rd11;
	ld.global.u64 	%rd13, [%rd12];
	add.s64 	%rd14, %rd13, %rd10;
	st.global.u64 	[%rd12], %rd14;
$L__BB1_4:
	ret;

}


// ===== COMPILED SASS (sm_100) =====

	.target	sm_100

	.elftype	@"ET_EXEC"


//--------------------- .note.nv.tkinfo           --------------------------
	.section	.note.nv.tkinfo,"",@"SHT_NOTE"
	.sectionflags	@"SHF_NOTE_NV_TKINFO"
	.tkinfo
        /*0018*/ 	.word	0x00000002
        /*0030*/ 	.string	""
        /*0030*/ 	.string	"ptxas"
        /*0030*/ 	.string	"Cuda compilation tools, release 13.0, V13.0.88"
        /*0030*/ 	.string	"Build cuda_13.0.r13.0/compiler.36424714_0"
        /*0030*/ 	.string	"-arch sm_100 -m 64 "



//--------------------- .note.nv.cuinfo           --------------------------
	.section	.note.nv.cuinfo,"",@"SHT_NOTE"
	.sectionflags	@"SHF_NOTE_NV_CUINFO"
        /*0018*/ 	.short	0x0002
        /*001a*/ 	.short	0x0064
        /*001c*/ 	.short	0x0082
	.zero		2


//--------------------- .nv.info                  --------------------------
	.section	.nv.info,"",@"SHT_CUDA_INFO"
	.align	4


	//----- nvinfo : EIATTR_REGCOUNT
	.align		4
        /*0000*/ 	.byte	0x04, 0x2f
        /*0002*/ 	.short	(.L_1 - .L_0)
	.align		4
.L_0:
        /*0004*/ 	.word	index@(_Z17blellochScanLargePxS_S_l)
        /*0008*/ 	.word	0x00000014


	//----- nvinfo : EIATTR_FRAME_SIZE
	.align		4
.L_1:
        /*000c*/ 	.byte	0x04, 0x11
        /*000e*/ 	.short	(.L_3 - .L_2)
	.align		4
.L_2:
        /*0010*/ 	.word	index@(_Z17blellochScanLargePxS_S_l)
        /*0014*/ 	.word	0x00000000


	//----- nvinfo : EIATTR_REGCOUNT
	.align		4
.L_3:
        /*0018*/ 	.byte	0x04, 0x2f
        /*001a*/ 	.short	(.L_5 - .L_4)
	.align		4
.L_4:
        /*001c*/ 	.word	index@(_Z12addBlockSumsPxS_l)
        /*0020*/ 	.word	0x0000000e


	//----- nvinfo : EIATTR_FRAME_SIZE
	.align		4
.L_5:
        /*0024*/ 	.byte	0x04, 0x11
        /*0026*/ 	.short	(.L_7 - .L_6)
	.align		4
.L_6:
        /*0028*/ 	.word	index@(_Z12addBlockSumsPxS_l)
        /*002c*/ 	.word	0x00000000


	//----- nvinfo : EIATTR_MIN_STACK_SIZE
	.align		4
.L_7:
        /*0030*/ 	.byte	0x04, 0x12
        /*0032*/ 	.short	(.L_9 - .L_8)
	.align		4
.L_8:
        /*0034*/ 	.word	index@(_Z12addBlockSumsPxS_l)
        /*0038*/ 	.word	0x00000000


	//----- nvinfo : EIATTR_MIN_STACK_SIZE
	.align		4
.L_9:
        /*003c*/ 	.byte	0x04, 0x12
        /*003e*/ 	.short	(.L_11 - .L_10)
	.align		4
.L_10:
        /*0040*/ 	.word	index@(_Z17blellochScanLargePxS_S_l)
        /*0044*/ 	.word	0x00000000
.L_11:


//--------------------- .nv.compat                --------------------------
	.section	.nv.compat,"",@"SHT_CUDA_COMPAT_INFO"
	.align	4
        /*0000*/ 	.byte	0x02, 0x09, 0x00, 0x00, 0x02, 0x02, 0x01, 0x00, 0x02, 0x05, 0x05, 0x00, 0x03, 0x07, 0x01, 0x01
        /*0010*/ 	.byte	0x02, 0x03, 0x00, 0x00, 0x02, 0x06, 0x01, 0x00, 0x04, 0x0b, 0x08, 0x00, 0x09, 0x00, 0x00, 0x00
        /*0020*/ 	.byte	0x00, 0x00, 0x00, 0x00


//--------------------- .nv.info._Z12addBlockSumsPxS_l --------------------------
	.section	.nv.info._Z12addBlockSumsPxS_l,"",@"SHT_CUDA_INFO"
	.sectionflags	@""
	.align	4


	//----- nvinfo : EIATTR_CUDA_API_VERSION
	.align		4
        /*0000*/ 	.byte	0x04, 0x37
        /*0002*/ 	.short	(.L_13 - .L_12)
.L_12:
        /*0004*/ 	.word	0x00000082


	//----- nvinfo : EIATTR_KPARAM_INFO
	.align		4
.L_13:
        /*0008*/ 	.byte	0x04, 0x17
        /*000a*/ 	.short	(.L_15 - .L_14)
.L_14:
        /*000c*/ 	.word	0x00000000
        /*0010*/ 	.short	0x0002
        /*0012*/ 	.short	0x0010
        /*0014*/ 	.byte	0x00, 0xf0, 0x21, 0x00


	//----- nvinfo : EIATTR_KPARAM_INFO
	.align		4
.L_15:
        /*0018*/ 	.byte	0x04, 0x17
        /*001a*/ 	.short	(.L_17 - .L_16)
.L_16:
        /*001c*/ 	.word	0x00000000
        /*0020*/ 	.short	0x0001
        /*0022*/ 	.short	0x0008
        /*0024*/ 	.byte	0x00, 0xf5, 0x21, 0x00


	//----- nvinfo : EIATTR_KPARAM_INFO
	.align		4
.L_17:
        /*0028*/ 	.byte	0x04, 0x17
        /*002a*/ 	.short	(.L_19 - .L_18)
.L_18:
        /*002c*/ 	.word	0x00000000
        /*0030*/ 	.short	0x0000
        /*0032*/ 	.short	0x0000
        /*0034*/ 	.byte	0x00, 0xf5, 0x21, 0x00


	//----- nvinfo : EIATTR_SPARSE_MMA_MASK
	.align		4
.L_19:
        /*0038*/ 	.byte	0x03, 0x50
        /*003a*/ 	.short	0x0000


	//----- nvinfo : EIATTR_MAXREG_COUNT
	.align		4
        /*003c*/ 	.byte	0x03, 0x1b
        /*003e*/ 	.short	0x00ff


	//----- nvinfo : EIATTR_MERCURY_ISA_VERSION
	.align		4
        /*0040*/ 	.byte	0x03, 0x5f
        /*0042*/ 	.short	0x0101


	//----- nvinfo : EIATTR_VRC_CTA_INIT_COUNT
	.align		4
        /*0044*/ 	.byte	0x02, 0x4a
	.zero		1
	.zero		1


	//----- nvinfo : EIATTR_EXIT_INSTR_OFFSETS
	.align		4
        /*0048*/ 	.byte	0x04, 0x1c
        /*004a*/ 	.short	(.L_21 - .L_20)


	//   ....[0]....
.L_20:
        /*004c*/ 	.word	0x000001d0


	//   ....[1]....
        /*0050*/ 	.word	0x00000220


	//   ....[2]....
        /*0054*/ 	.word	0x000002e0


	//----- nvinfo : EIATTR_CRS_STACK_SIZE
	.align		4
.L_21:
        /*0058*/ 	.byte	0x04, 0x1e
        /*005a*/ 	.short	(.L_23 - .L_22)
.L_22:
        /*005c*/ 	.word	0x00000000


	//----- nvinfo : EIATTR_CBANK_PARAM_SIZE
	.align		4
.L_23:
        /*0060*/ 	.byte	0x03, 0x19
        /*0062*/ 	.short	0x0018


	//----- nvinfo : EIATTR_PARAM_CBANK
	.align		4
        /*0064*/ 	.byte	0x04, 0x0a
        /*0066*/ 	.short	(.L_25 - .L_24)
	.align		4
.L_24:
        /*0068*/ 	.word	index@(.nv.constant0._Z12addBlockSumsPxS_l)
        /*006c*/ 	.short	0x0380
        /*006e*/ 	.short	0x0018


	//----- nvinfo : EIATTR_SW_WAR
	.align		4
.L_25:
        /*0070*/ 	.byte	0x04, 0x36
        /*0072*/ 	.short	(.L_27 - .L_26)
.L_26:
        /*0074*/ 	.word	0x00000008
.L_27:


//--------------------- .nv.info._Z17blellochScanLargePxS_S_l --------------------------
	.section	.nv.info._Z17blellochScanLargePxS_S_l,"",@"SHT_CUDA_INFO"
	.sectionflags	@""
	.align	4


	//----- nvinfo : EIATTR_CUDA_API_VERSION
	.align		4
        /*0000*/ 	.byte	0x04, 0x37
        /*0002*/ 	.short	(.L_29 - .L_28)
.L_28:
        /*0004*/ 	.word	0x00000082


	//----- nvinfo : EIATTR_KPARAM_INFO
	.align		4
.L_29:
        /*0008*/ 	.byte	0x04, 0x17
        /*000a*/ 	.short	(.L_31 - .L_30)
.L_30:
        /*000c*/ 	.word	0x00000000
        /*0010*/ 	.short	0x0003
        /*0012*/ 	.short	0x0018
        /*0014*/ 	.byte	0x00, 0xf0, 0x21, 0x00


	//----- nvinfo : EIATTR_KPARAM_INFO
	.align		4
.L_31:
        /*0018*/ 	.byte	0x04, 0x17
        /*001a*/ 	.short	(.L_33 - .L_32)
.L_32:
        /*001c*/ 	.word	0x00000000
        /*0020*/ 	.short	0x0002
        /*0022*/ 	.short	0x0010
        /*0024*/ 	.byte	0x00, 0xf5, 0x21, 0x00


	//----- nvinfo : EIATTR_KPARAM_INFO
	.align		4
.L_33:
        /*0028*/ 	.byte	0x04, 0x17
        /*002a*/ 	.short	(.L_35 - .L_34)
.L_34:
        /*002c*/ 	.word	0x00000000
        /*0030*/ 	.short	0x0001
        /*0032*/ 	.short	0x0008
        /*0034*/ 	.byte	0x00, 0xf5, 0x21, 0x00


	//----- nvinfo : EIATTR_KPARAM_INFO
	.align		4
.L_35:
        /*0038*/ 	.byte	0x04, 0x17
        /*003a*/ 	.short	(.L_37 - .L_36)
.L_36:
        /*003c*/ 	.word	0x00000000
        /*0040*/ 	.short	0x0000
        /*0042*/ 	.short	0x0000
        /*0044*/ 	.byte	0x00, 0xf5, 0x21, 0x00


	//----- nvinfo : EIATTR_SPARSE_MMA_MASK
	.align		4
.L_37:
        /*0048*/ 	.byte	0x03, 0x50
        /*004a*/ 	.short	0x0000


	//----- nvinfo : EIATTR_MAXREG_COUNT
	.align		4
        /*004c*/ 	.byte	0x03, 0x1b
        /*004e*/ 	.short	0x00ff


	//----- nvinfo : EIATTR_NUM_BARRIERS
	.align		4
        /*0050*/ 	.byte	0x02, 0x4c
        /*0052*/ 	.byte	0x01
	.zero		1


	//----- nvinfo : EIATTR_MERCURY_ISA_VERSION
	.align		4
        /*0054*/ 	.byte	0x03, 0x5f
        /*0056*/ 	.short	0x0101


	//----- nvinfo : EIATTR_VRC_CTA_INIT_COUNT
	.align		4
        /*0058*/ 	.byte	0x02, 0x4a
	.zero		1
	.zero		1


	//----- nvinfo : EIATTR_EXIT_INSTR_OFFSETS
	.align		4
        /*005c*/ 	.byte	0x04, 0x1c
        /*005e*/ 	.short	(.L_39 - .L_38)


	//   ....[0]....
.L_38:
        /*0060*/ 	.word	0x00000580


	//   ....[1]....
        /*0064*/ 	.word	0x000005e0


	//----- nvinfo : EIATTR_CRS_STACK_SIZE
	.align		4
.L_39:
        /*0068*/ 	.byte	0x04, 0x1e
        /*006a*/ 	.short	(.L_41 - .L_40)
.L_40:
        /*006c*/ 	.word	0x00000000


	//----- nvinfo : EIATTR_CBANK_PARAM_SIZE
	.align		4
.L_41:
        /*0070*/ 	.byte	0x03, 0x19
        /*0072*/ 	.short	0x0020


	//----- nvinfo : EIATTR_PARAM_CBANK
	.align		4
        /*0074*/ 	.byte	0x04, 0x0a
        /*0076*/ 	.short	(.L_43 - .L_42)
	.align		4
.L_42:
        /*0078*/ 	.word	index@(.nv.constant0._Z17blellochScanLargePxS_S_l)
        /*007c*/ 	.short	0x0380
        /*007e*/ 	.short	0x0020


	//----- nvinfo : EIATTR_SW_WAR
	.align		4
.L_43:
        /*0080*/ 	.byte	0x04, 0x36
        /*0082*/ 	.short	(.L_45 - .L_44)
.L_44:
        /*0084*/ 	.word	0x00000008
.L_45:


//--------------------- .nv.callgraph             --------------------------
	.section	.nv.callgraph,"",@"SHT_CUDA_CALLGRAPH"
	.align	4
	.sectionentsize	8
	.align		4
        /*0000*/ 	.word	0x00000000
	.align		4
        /*0004*/ 	.word	0xffffffff
	.align		4
        /*0008*/ 	.word	0x00000000
	.align		4
        /*000c*/ 	.word	0xfffffffe
	.align		4
        /*0010*/ 	.word	0x00000000
	.align		4
        /*0014*/ 	.word	0xfffffffd
	.align		4
        /*0018*/ 	.word	0x00000000
	.align		4
        /*001c*/ 	.word	0xfffffffc


//--------------------- .text._Z12addBlockSumsPxS_l --------------------------
	.section	.text._Z12addBlockSumsPxS_l,"ax",@progbits
	.align	128
        .global         _Z12addBlockSumsPxS_l
        .type           _Z12addBlockSumsPxS_l,@function
        .size           _Z12addBlockSumsPxS_l,(.L_x_8 - _Z12addBlockSumsPxS_l)
        .other          _Z12addBlockSumsPxS_l,@"STO_CUDA_ENTRY STV_DEFAULT"
_Z12addBlockSumsPxS_l:
.text._Z12addBlockSumsPxS_l:
[----:B------:R-:W-:Y:S01]  /*0000*/  LDC R1, c[0x0][0x37c] ;  /* 0x0000df00ff017b82 */ /* 0x000fe20000000800 */
[----:B------:R-:W0:Y:S01]  /*0010*/  S2R R9, SR_CTAID.X ;  /* 0x0000000000097919 */ /* 0x000e220000002500 */
[----:B------:R-:W0:Y:S01]  /*0020*/  LDCU UR4, c[0x0][0x360] ;  /* 0x00006c00ff0477ac */ /* 0x000e220008000800 */
[----:B------:R-:W0:Y:S01]  /*0030*/  S2R R0, SR_TID.X ;  /* 0x0000000000007919 */ /* 0x000e220000002100 */
[----:B------:R-:W1:Y:S01]  /*0040*/  LDCU.64 UR6, c[0x0][0x390] ;  /* 0x00007200ff0677ac */ /* 0x000e620008000a00 */
[----:B0-----:R-:W-:Y:S01]  /*0050*/  IMAD R0, R9, UR4, R0 ;  /* 0x0000000409007c24 */ /* 0x001fe2000f8e0200 */
[----:B------:R-:W0:Y:S03]  /*0060*/  LDCU.64 UR4, c[0x0][0x358] ;  /* 0x00006b00ff0477ac */ /* 0x000e260008000a00 */
[----:B------:R-:W-:-:S04]  /*0070*/  IMAD.SHL.U32 R5, R0, 0x2, RZ ;  /* 0x0000000200057824 */ /* 0x000fc800078e00ff */
[----:B------:R-:W-:-:S05]  /*0080*/  VIADD R0, R5, 0x1 ;  /* 0x0000000105007836 */ /* 0x000fca0000000000 */
[----:B-1----:R-:W-:Y:S02]  /*0090*/  ISETP.GE.U32.AND P0, PT, R0, UR6, PT ;  /* 0x0000000600007c0c */ /* 0x002fe4000bf06070 */
[----:B------:R-:W-:-:S04]  /*00a0*/  SHF.R.S32.HI R0, RZ, 0x1f, R0 ;  /* 0x0000001fff007819 */ /* 0x000fc80000011400 */
[----:B------:R-:W-:-:S04]  /*00b0*/  ISETP.GE.AND.EX P0, PT, R0, UR7, PT, P0 ;  /* 0x0000000700007c0c */ /* 0x000fc8000bf06300 */
[----:B------:R-:W-:-:S13]  /*00c0*/  ISETP.EQ.OR P0, PT, R9, RZ, P0 ;  /* 0x000000ff0900720c */ /* 0x000fda0000702670 */
[----:B0-----:R-:W-:Y:S05]  /*00d0*/  @P0 BRA `(.L_x_0) ;  /* 0x0000000000400947 */ /* 0x001fea0003800000 */
[----:B------:R-:W0:Y:S01]  /*00e0*/  LDC.64 R2, c[0x0][0x388] ;  /* 0x0000e200ff027b82 */ /* 0x000e220000000a00 */
[----:B------:R-:W-:-:S07]  /*00f0*/  VIADD R9, R9, 0xffffffff ;  /* 0xffffffff09097836 */ /* 0x000fce0000000000 */
[----:B------:R-:W1:Y:S01]  /*0100*/  LDC.64 R6, c[0x0][0x380] ;  /* 0x0000e000ff067b82 */ /* 0x000e620000000a00 */
[----:B0-----:R-:W-:-:S04]  /*0110*/  IMAD.WIDE.U32 R2, R9, 0x8, R2 ;  /* 0x0000000809027825 */ /* 0x001fc800078e0002 */
[----:B-1----:R-:W-:Y:S02]  /*0120*/  IMAD.WIDE R6, R5, 0x8, R6 ;  /* 0x0000000805067825 */ /* 0x002fe400078e0206 */
[----:B------:R-:W2:Y:S04]  /*0130*/  LDG.E.64 R4, desc[UR4][R2.64] ;  /* 0x0000000402047981 */ /* 0x000ea8000c1e1b00 */
[----:B------:R-:W2:Y:S02]  /*0140*/  LDG.E.64 R8, desc[UR4][R6.64+0x8] ;  /* 0x0000080406087981 */ /* 0x000ea4000c1e1b00 */
[----:B--2---:R-:W-:-:S05]  /*0150*/  IADD3 R10, P0, PT, R4, R8, RZ ;  /* 0x00000008040a7210 */ /* 0x004fca0007f1e0ff */
[----:B------:R-:W-:Y:S02]  /*0160*/  IMAD.X R11, R5, 0x1, R9, P0 ;  /* 0x00000001050b7824 */ /* 0x000fe400000e0609 */
[----:B------:R-:W2:Y:S04]  /*0170*/  LDG.E.64 R8, desc[UR4][R6.64] ;  /* 0x0000000406087981 */ /* 0x000ea8000c1e1b00 */
[----:B------:R-:W-:Y:S04]  /*0180*/  STG.E.64 desc[UR4][R6.64+0x8], R10 ;  /* 0x0000080a06007986 */ /* 0x000fe8000c101b04 */
[----:B------:R-:W2:Y:S02]  /*0190*/  LDG.E.64 R4, desc[UR4][R2.64] ;  /* 0x0000000402047981 */ /* 0x000ea4000c1e1b00 */
[----:B--2---:R-:W-:-:S05]  /*01a0*/  IADD3 R4, P0, PT, R4, R8, RZ ;  /* 0x0000000804047210 */ /* 0x004fca0007f1e0ff */
[----:B------:R-:W-:-:S05]  /*01b0*/  IMAD.X R5, R5, 0x1, R9, P0 ;  /* 0x0000000105057824 */ /* 0x000fca00000e0609 */
[----:B------:R-:W-:Y:S01]  /*01c0*/  STG.E.64 desc[UR4][R6.64], R4 ;  /* 0x0000000406007986 */ /* 0x000fe2000c101b04 */
[----:B------:R-:W-:Y:S05]  /*01d0*/  EXIT ;  /* 0x000000000000794d */ /* 0x000fea0003800000 */
.L_x_0:
[----:B------:R-:W-:Y:S02]  /*01e0*/  ISETP.GE.U32.AND P0, PT, R5, UR6, PT ;  /* 0x0000000605007c0c */ /* 0x000fe4000bf06070 */
[----:B------:R-:W-:-:S04]  /*01f0*/  SHF.R.S32.HI R0, RZ, 0x1f, R5 ;  /* 0x0000001fff007819 */ /* 0x000fc80000011405 */
[----:B------:R-:W-:-:S04]  /*0200*/  ISETP.GE.AND.EX P0, PT, R0, UR7, PT, P0 ;  /* 0x0000000700007c0c */ /* 0x000fc8000bf06300 */
[----:B------:R-:W-:-:S13]  /*0210*/  ISETP.EQ.OR P0, PT, R9, RZ, P0 ;  /* 0x000000ff0900720c */ /* 0x000fda0000702670 */
[----:B------:R-:W-:Y:S05]  /*0220*/  @P0 EXIT ;  /* 0x000000000000094d */ /* 0x000fea0003800000 */
[----:B------:R-:W0:Y:S01]  /*0230*/  LDC.64 R2, c[0x0][0x388] ;  /* 0x0000e200ff027b82 */ /* 0x000e220000000a00 */
[----:B------:R-:W1:Y:S01]  /*0240*/  LDCU.64 UR8, c[0x0][0x380] ;  /* 0x00007000ff0877ac */ /* 0x000e620008000a00 */
[----:B------:R-:W-:Y:S01]  /*0250*/  VIADD R9, R9, 0xffffffff ;  /* 0xffffffff09097836 */ /* 0x000fe20000000000 */
[----:B-1----:R-:W-:-:S04]  /*0260*/  LEA R4, P0, R5, UR8, 0x3 ;  /* 0x0000000805047c11 */ /* 0x002fc8000f8018ff */
[----:B------:R-:W-:Y:S01]  /*0270*/  LEA.HI.X R5, R5, UR9, R0, 0x3, P0 ;  /* 0x0000000905057c11 */ /* 0x000fe200080f1c00 */
[----:B0-----:R-:W-:-:S04]  /*0280*/  IMAD.WIDE.U32 R8, R9, 0x8, R2 ;  /* 0x0000000809087825 */ /* 0x001fc800078e0002 */
[----:B------:R-:W2:Y:S04]  /*0290*/  LDG.E.64 R6, desc[UR4][R4.64] ;  /* 0x0000000404067981 */ /* 0x000ea8000c1e1b00 */
[----:B------:R-:W2:Y:S02]  /*02a0*/  LDG.E.64 R2, desc[UR4][R8.64] ;  /* 0x0000000408027981 */ /* 0x000ea4000c1e1b00 */
[----:B--2---:R-:W-:-:S05]  /*02b0*/  IADD3 R2, P0, PT, R2, R6, RZ ;  /* 0x0000000602027210 */ /* 0x004fca0007f1e0ff */
[----:B------:R-:W-:-:S05]  /*02c0*/  IMAD.X R3, R3, 0x1, R7, P0 ;  /* 0x0000000103037824 */ /* 0x000fca00000e0607 */
[----:B------:R-:W-:Y:S01]  /*02d0*/  STG.E.64 desc[UR4][R4.64], R2 ;  /* 0x0000000204007986 */ /* 0x000fe2000c101b04 */
[----:B------:R-:W-:Y:S05]  /*02e0*/  EXIT ;  /* 0x000000000000794d */ /* 0x000fea0003800000 */
.L_x_1:
[----:B------:R-:W-:-:S00]  /*02f0*/  BRA `(.L_x_1) ;  /* 0xfffffffc00fc7947 */ /* 0x000fc0000383ffff */
[----:B------:R-:W-:-:S00]  /*0300*/  NOP ;  /* 0x0000000000007918 */ /* 0x000fc00000000000 */
[----:B------:R-:W-:-:S00]  /*0310*/  NOP ;  /* 0x0000000000007918 */ /* 0x000fc00000000000 */
[----:B------:R-:W-:-:S00]  /*0320*/  NOP ;  /* 0x0000000000007918 */ /* 0x000fc00000000000 */
[----:B------:R-:W-:-:S00]  /*0330*/  NOP ;  /* 0x0000000000007918 */ /* 0x000fc00000000000 */
[----:B------:R-:W-:-:S00]  /*0340*/  NOP ;  /* 0x0000000000007918 */ /* 0x000fc00000000000 */
[----:B------:R-:W-:-:S00]  /*0350*/  NOP ;  /* 0x0000000000007918 */ /* 0x000fc00000000000 */
[----:B------:R-:W-:-:S00]  /*0360*/  NOP ;  /* 0x0000000000007918 */ /* 0x000fc00000000000 */
[----:B------:R-:W-:-:S00]  /*0370*/  NOP ;  /* 0x0000000000007918 */ /* 0x000fc00000000000 */
.L_x_8:


//--------------------- .text._Z17blellochScanLargePxS_S_l --------------------------
	.section	.text._Z17blellochScanLargePxS_S_l,"ax",@progbits
	.align	128
        .global         _Z17blellochScanLargePxS_S_l
        .type           _Z17blellochScanLargePxS_S_l,@function
        .size           _Z17blellochScanLargePxS_S_l,(.L_x_9 - _Z17blellochScanLargePxS_S_l)
        .other          _Z17blellochScanLargePxS_S_l,@"STO_CUDA_ENTRY STV_DEFAULT"
_Z17blellochScanLargePxS_S_l:
.text._Z17blellochScanLargePxS_S_l:
[----:B------:R-:W-:Y:S01]  /*0000*/  LDC R1, c[0x0][0x37c] ;  /* 0x0000df00ff017b82 */ /* 0x000fe20000000800 */
[----:B------:R-:W0:Y:S01]  /*0010*/  S2R R0, SR_CTAID.X ;  /* 0x0000000000007919 */ /* 0x000e220000002500 */
[----:B------:R-:W1:Y:S01]  /*0020*/  LDCU UR7, c[0x0][0x360] ;  /* 0x00006c00ff0777ac */ /* 0x000e620008000800 */
[----:B------:R-:W0:Y:S01]  /*0030*/  S2R R3, SR_TID.X ;  /* 0x0000000000037919 */ /* 0x000e220000002100 */
[----:B------:R-:W2:Y:S01]  /*0040*/  LDCU.64 UR4, c[0x0][0x398] ;  /* 0x00007300ff0477ac */ /* 0x000ea20008000a00 */
[----:B------:R-:W3:Y:S01]  /*0050*/  LDCU.64 UR8, c[0x0][0x358] ;  /* 0x00006b00ff0877ac */ /* 0x000ee20008000a00 */
[----:B-1----:R-:W-:Y:S02]  /*0060*/  USHF.L.U32 UR6, UR7, 0x1, URZ ;  /* 0x0000000107067899 */ /* 0x002fe400080006ff */
[----:B------:R-:W-:-:S04]  /*0070*/  IMAD.U32 R7, RZ, RZ, UR7 ;  /* 0x00000007ff077e24 */ /* 0x000fc8000f8e00ff */
[----:B0-----:R-:W-:-:S04]  /*0080*/  IMAD R2, R0, UR6, R3 ;  /* 0x0000000600027c24 */ /* 0x001fc8000f8e0203 */
[C---:B------:R-:W-:Y:S01]  /*0090*/  IMAD.IADD R4, R2.reuse, 0x1, R7 ;  /* 0x0000000102047824 */ /* 0x040fe200078e0207 */
[----:B--2---:R-:W-:Y:S02]  /*00a0*/  ISETP.GE.U32.AND P0, PT, R2, UR4, PT ;  /* 0x0000000402007c0c */ /* 0x004fe4000bf06070 */
[----:B------:R-:W-:Y:S02]  /*00b0*/  SHF.R.S32.HI R5, RZ, 0x1f, R2 ;  /* 0x0000001fff057819 */ /* 0x000fe40000011402 */
[----:B------:R-:W-:Y:S02]  /*00c0*/  ISETP.GE.U32.AND P1, PT, R4, UR4, PT ;  /* 0x0000000404007c0c */ /* 0x000fe4000bf26070 */
[----:B------:R-:W-:Y:S02]  /*00d0*/  SHF.R.S32.HI R6, RZ, 0x1f, R4 ;  /* 0x0000001fff067819 */ /* 0x000fe40000011404 */
[----:B------:R-:W-:Y:S02]  /*00e0*/  ISETP.GE.AND.EX P0, PT, R5, UR5, PT, P0 ;  /* 0x0000000505007c0c */ /* 0x000fe4000bf06300 */
[----:B------:R-:W-:-:S11]  /*00f0*/  ISETP.GE.AND.EX P1, PT, R6, UR5, PT, P1 ;  /* 0x0000000506007c0c */ /* 0x000fd6000bf26310 */
[----:B------:R-:W0:Y:S08]  /*0100*/  @!P0 LDC.64 R12, c[0x0][0x380] ;  /* 0x0000e000ff0c8b82 */ /* 0x000e300000000a00 */
[----:B------:R-:W1:Y:S01]  /*0110*/  @!P1 LDC.64 R14, c[0x0][0x380] ;  /* 0x0000e000ff0e9b82 */ /* 0x000e620000000a00 */
[----:B0-----:R-:W-:-:S04]  /*0120*/  @!P0 LEA R12, P2, R2, R12, 0x3 ;  /* 0x0000000c020c8211 */ /* 0x001fc800078418ff */
[----:B------:R-:W-:Y:S02]  /*0130*/  @!P0 LEA.HI.X R13, R2, R13, R5, 0x3, P2 ;  /* 0x0000000d020d8211 */ /* 0x000fe400010f1c05 */
[----:B-1----:R-:W-:-:S04]  /*0140*/  @!P1 LEA R14, P3, R4, R14, 0x3 ;  /* 0x0000000e040e9211 */ /* 0x002fc800078618ff */
[----:B---3--:R-:W2:Y:S01]  /*0150*/  @!P0 LDG.E.64 R12, desc[UR8][R12.64] ;  /* 0x000000080c0c8981 */ /* 0x008ea2000c1e1b00 */
[----:B------:R-:W-:-:S06]  /*0160*/  @!P1 LEA.HI.X R15, R4, R15, R6, 0x3, P3 ;  /* 0x0000000f040f9211 */ /* 0x000fcc00018f1c06 */
[----:B------:R-:W3:Y:S01]  /*0170*/  @!P1 LDG.E.64 R14, desc[UR8][R14.64] ;  /* 0x000000080e0e9981 */ /* 0x000ee2000c1e1b00 */
[----:B------:R-:W0:Y:S01]  /*0180*/  S2UR UR5, SR_CgaCtaId ;  /* 0x00000000000579c3 */ /* 0x000e220000008800 */
[----:B------:R-:W-:Y:S02]  /*0190*/  UMOV UR4, 0x400 ;  /* 0x0000040000047882 */ /* 0x000fe40000000000 */
[----:B0-----:R-:W-:-:S06]  /*01a0*/  ULEA UR4, UR5, UR4, 0x18 ;  /* 0x0000000405047291 */ /* 0x001fcc000f8ec0ff */
[----:B------:R-:W-:-:S05]  /*01b0*/  LEA R10, R3, UR4, 0x3 ;  /* 0x00000004030a7c11 */ /* 0x000fca000f8e18ff */
[----:B------:R-:W-:Y:S01]  /*01c0*/  IMAD R8, R7, 0x8, R10 ;  /* 0x0000000807087824 */ /* 0x000fe200078e020a */
[----:B------:R-:W-:Y:S01]  /*01d0*/  LEA R9, R3, 0x2, 0x1 ;  /* 0x0000000203097811 */ /* 0x000fe200078e08ff */
[----:B------:R-:W-:Y:S01]  /*01e0*/  IMAD.MOV.U32 R16, RZ, RZ, 0x1 ;  /* 0x00000001ff107424 */ /* 0x000fe200078e00ff */
[----:B--2---:R0:W-:Y:S04]  /*01f0*/  @!P0 STS.64 [R10], R12 ;  /* 0x0000000c0a008388 */ /* 0x0041e80000000a00 */
[----:B------:R0:W-:Y:S04]  /*0200*/  @P0 STS.64 [R10], RZ ;  /* 0x000000ff0a000388 */ /* 0x0001e80000000a00 */
[----:B---3--:R0:W-:Y:S04]  /*0210*/  @!P1 STS.64 [R8], R14 ;  /* 0x0000000e08009388 */ /* 0x0081e80000000a00 */
[----:B------:R0:W-:Y:S01]  /*0220*/  @P1 STS.64 [R8], RZ ;  /* 0x000000ff08001388 */ /* 0x0001e20000000a00 */
[----:B------:R-:W-:Y:S06]  /*0230*/  BAR.SYNC.DEFER_BLOCKING 0x0 ;  /* 0x0000000000007b1d */ /* 0x000fec0000010000 */
.L_x_4:
[----:B------:R-:W-:Y:S01]  /*0240*/  IMAD R11, R9, R16, RZ ;  /* 0x00000010090b7224 */ /* 0x000fe200078e02ff */
[----:B------:R-:W-:Y:S03]  /*0250*/  BSSY.RECONVERGENT B0, `(.L_x_2) ;  /* 0x000000c000007945 */ /* 0x000fe60003800200 */
[----:B0-----:R-:W-:-:S05]  /*0260*/  VIADD R12, R11, 0xffffffff ;  /* 0xffffffff0b0c7836 */ /* 0x001fca0000000000 */
[----:B------:R-:W-:-:S13]  /*0270*/  ISETP.GE.U32.AND P0, PT, R12, UR6, PT ;  /* 0x000000060c007c0c */ /* 0x000fda000bf06070 */
[----:B------:R-:W-:Y:S05]  /*0280*/  @P0 BRA `(.L_x_3) ;  /* 0x0000000000200947 */ /* 0x000fea0003800000 */
[----:B------:R-:W-:-:S05]  /*0290*/  IMAD.IADD R11, R11, 0x1, -R16 ;  /* 0x000000010b0b7824 */ /* 0x000fca00078e0a10 */
[----:B------:R-:W-:-:S05]  /*02a0*/  LEA R11, R11, UR4, 0x3 ;  /* 0x000000040b0b7c11 */ /* 0x000fca000f8e18ff */
[----:B------:R-:W-:Y:S01]  /*02b0*/  IMAD R17, R16, 0x8, R11 ;  /* 0x0000000810117824 */ /* 0x000fe200078e020b */
[----:B------:R-:W-:Y:S04]  /*02c0*/  LDS.64 R12, [R11+-0x8] ;  /* 0xfffff8000b0c7984 */ /* 0x000fe80000000a00 */
[----:B------:R-:W0:Y:S02]  /*02d0*/  LDS.64 R14, [R17+-0x8] ;  /* 0xfffff800110e7984 */ /* 0x000e240000000a00 */
[----:B0-----:R-:W-:-:S05]  /*02e0*/  IADD3 R12, P0, PT, R12, R14, RZ ;  /* 0x0000000e0c0c7210 */ /* 0x001fca0007f1e0ff */
[----:B------:R-:W-:-:S05]  /*02f0*/  IMAD.X R13, R13, 0x1, R15, P0 ;  /* 0x000000010d0d7824 */ /* 0x000fca00000e060f */
[----:B------:R0:W-:Y:S03]  /*0300*/  STS.64 [R17+-0x8], R12 ;  /* 0xfffff80c11007388 */ /* 0x0001e60000000a00 */
.L_x_3:
[----:B------:R-:W-:Y:S05]  /*0310*/  BSYNC.RECONVERGENT B0 ;  /* 0x0000000000007941 */ /* 0x000fea0003800200 */
.L_x_2:
[----:B------:R-:W-:Y:S01]  /*0320*/  IMAD.SHL.U32 R16, R16, 0x2, RZ ;  /* 0x0000000210107824 */ /* 0x000fe200078e00ff */
[----:B------:R-:W-:Y:S04]  /*0330*/  BAR.SYNC.DEFER_BLOCKING 0x0 ;  /* 0x0000000000007b1d */ /* 0x000fe80000010000 */
[----:B------:R-:W-:-:S13]  /*0340*/  ISETP.GT.U32.AND P0, PT, R16, R7, PT ;  /* 0x000000071000720c */ /* 0x000fda0003f04070 */
[----:B------:R-:W-:Y:S05]  /*0350*/  @!P0 BRA `(.L_x_4) ;  /* 0xfffffffc00b88947 */ /* 0x000fea000383ffff */
[----:B------:R-:W-:-:S13]  /*0360*/  ISETP.GE.U32.AND P0, PT, R7, 0x2, PT ;  /* 0x000000020700780c */ /* 0x000fda0003f06070 */
[----:B------:R-:W-:Y:S05]  /*0370*/  @!P0 BRA `(.L_x_5) ;  /* 0x00000000003c8947 */ /* 0x000fea0003800000 */
.L_x_6:
[----:B------:R-:W-:-:S05]  /*0380*/  SHF.R.U32.HI R16, RZ, 0x1, R7 ;  /* 0x00000001ff107819 */ /* 0x000fca0000011607 */
[----:B------:R-:W-:-:S05]  /*0390*/  IMAD R11, R9, R16, RZ ;  /* 0x00000010090b7224 */ /* 0x000fca00078e02ff */
[----:B0-----:R-:W-:-:S04]  /*03a0*/  IADD3 R12, PT, PT, R11, -0x1, R16 ;  /* 0xffffffff0b0c7810 */ /* 0x001fc80007ffe010 */
[----:B------:R-:W-:-:S13]  /*03b0*/  ISETP.GE.U32.AND P0, PT, R12, UR6, PT ;  /* 0x000000060c007c0c */ /* 0x000fda000bf06070 */
[----:B------:R-:W-:-:S05]  /*03c0*/  @!P0 LEA R11, R11, UR4, 0x3 ;  /* 0x000000040b0b8c11 */ /* 0x000fca000f8e18ff */
[----:B------:R-:W-:Y:S01]  /*03d0*/  @!P0 IMAD R17, R16, 0x8, R11 ;  /* 0x0000000810118824 */ /* 0x000fe200078e020b */
[----:B------:R-:W-:Y:S04]  /*03e0*/  @!P0 LDS.64 R12, [R11+-0x8] ;  /* 0xfffff8000b0c8984 */ /* 0x000fe80000000a00 */
[----:B------:R-:W0:Y:S02]  /*03f0*/  @!P0 LDS.64 R14, [R17+-0x8] ;  /* 0xfffff800110e8984 */ /* 0x000e240000000a00 */
[----:B0-----:R-:W-:-:S05]  /*0400*/  @!P0 IADD3 R12, P1, PT, R12, R14, RZ ;  /* 0x0000000e0c0c8210 */ /* 0x001fca0007f3e0ff */
[----:B------:R-:W-:-:S05]  /*0410*/  @!P0 IMAD.X R13, R13, 0x1, R15, P1 ;  /* 0x000000010d0d8824 */ /* 0x000fca00008e060f */
[----:B------:R1:W-:Y:S01]  /*0420*/  @!P0 STS.64 [R17+-0x8], R12 ;  /* 0xfffff80c11008388 */ /* 0x0003e20000000a00 */
[----:B------:R-:W-:Y:S01]  /*0430*/  BAR.SYNC.DEFER_BLOCKING 0x0 ;  /* 0x0000000000007b1d */ /* 0x000fe20000010000 */
[----:B------:R-:W-:Y:S01]  /*0440*/  ISETP.GT.U32.AND P0, PT, R7, 0x3, PT ;  /* 0x000000030700780c */ /* 0x000fe20003f04070 */
[----:B------:R-:W-:-:S12]  /*0450*/  IMAD.MOV.U32 R7, RZ, RZ, R16 ;  /* 0x000000ffff077224 */ /* 0x000fd800078e0010 */
[----:B-1----:R-:W-:Y:S05]  /*0460*/  @P0 BRA `(.L_x_6) ;  /* 0xfffffffc00c40947 */ /* 0x002fea000383ffff */
.L_x_5:
[----:B------:R-:W1:Y:S02]  /*0470*/  LDCU.64 UR10, c[0x0][0x398] ;  /* 0x00007300ff0a77ac */ /* 0x000e640008000a00 */
[----:B-1----:R-:W-:Y:S02]  /*0480*/  ISETP.GE.U32.AND P0, PT, R2, UR10, PT ;  /* 0x0000000a02007c0c */ /* 0x002fe4000bf06070 */
[----:B------:R-:W-:Y:S02]  /*0490*/  ISETP.GE.U32.AND P1, PT, R4, UR10, PT ;  /* 0x0000000a04007c0c */ /* 0x000fe4000bf26070 */
[----:B------:R-:W-:Y:S02]  /*04a0*/  ISETP.GE.AND.EX P0, PT, R5, UR11, PT, P0 ;  /* 0x0000000b05007c0c */ /* 0x000fe4000bf06300 */
[----:B------:R-:W-:-:S11]  /*04b0*/  ISETP.GE.AND.EX P1, PT, R6, UR11, PT, P1 ;  /* 0x0000000b06007c0c */ /* 0x000fd6000bf26310 */
[----:B------:R-:W1:Y:S01]  /*04c0*/  @!P0 LDS.64 R10, [R10] ;  /* 0x000000000a0a8984 */ /* 0x000e620000000a00 */
[----:B0-----:R-:W0:Y:S03]  /*04d0*/  @!P0 LDC.64 R12, c[0x0][0x388] ;  /* 0x0000e200ff0c8b82 */ /* 0x001e260000000a00 */
[----:B------:R-:W2:Y:S05]  /*04e0*/  @!P1 LDS.64 R8, [R8] ;  /* 0x0000000008089984 */ /* 0x000eaa0000000a00 */
[----:B------:R-:W3:Y:S01]  /*04f0*/  @!P1 LDC.64 R14, c[0x0][0x388] ;  /* 0x0000e200ff0e9b82 */ /* 0x000ee20000000a00 */
[----:B0-----:R-:W-:-:S04]  /*0500*/  @!P0 LEA R12, P2, R2, R12, 0x3 ;  /* 0x0000000c020c8211 */ /* 0x001fc800078418ff */
[----:B------:R-:W-:Y:S02]  /*0510*/  @!P0 LEA.HI.X R13, R2, R13, R5, 0x3, P2 ;  /* 0x0000000d020d8211 */ /* 0x000fe400010f1c05 */
[----:B------:R-:W-:Y:S02]  /*0520*/  ISETP.NE.AND P2, PT, R3, RZ, PT ;  /* 0x000000ff0300720c */ /* 0x000fe40003f45270 */
[----:B---3--:R-:W-:-:S04]  /*0530*/  @!P1 LEA R14, P3, R4, R14, 0x3 ;  /* 0x0000000e040e9211 */ /* 0x008fc800078618ff */
[----:B------:R-:W-:Y:S01]  /*0540*/  @!P1 LEA.HI.X R15, R4, R15, R6, 0x3, P3 ;  /* 0x0000000f040f9211 */ /* 0x000fe200018f1c06 */
[----:B-1----:R0:W-:Y:S04]  /*0550*/  @!P0 STG.E.64 desc[UR8][R12.64], R10 ;  /* 0x0000000a0c008986 */ /* 0x0021e8000c101b08 */
[----:B--2---:R0:W-:Y:S01]  /*0560*/  @!P1 STG.E.64 desc[UR8][R14.64], R8 ;  /* 0x000000080e009986 */ /* 0x0041e2000c101b08 */
[----:B------:R-:W-:Y:S06]  /*0570*/  BAR.SYNC.DEFER_BLOCKING 0x0 ;  /* 0x0000000000007b1d */ /* 0x000fec0000010000 */
[----:B------:R-:W-:Y:S05]  /*0580*/  @P2 EXIT ;  /* 0x000000000000294d */ /* 0x000fea0003800000 */
[----:B------:R-:W-:Y:S01]  /*0590*/  ULEA UR5, UR7, UR4, 0x4 ;  /* 0x0000000407057291 */ /* 0x000fe2000f8e20ff */
[----:B------:R-:W1:Y:S08]  /*05a0*/  LDC.64 R4, c[0x0][0x390] ;  /* 0x0000e400ff047b82 */ /* 0x000e700000000a00 */
[----:B------:R-:W2:Y:S01]  /*05b0*/  LDS.64 R2, [UR5+-0x8] ;  /* 0xfffff805ff027984 */ /* 0x000ea20008000a00 */
[----:B-1----:R-:W-:-:S05]  /*05c0*/  IMAD.WIDE.U32 R4, R0, 0x8, R4 ;  /* 0x0000000800047825 */ /* 0x002fca00078e0004 */
[----:B--2---:R-:W-:Y:S01]  /*05d0*/  STG.E.64 desc[UR8][R4.64], R2 ;  /* 0x0000000204007986 */ /* 0x004fe2000c101b08 */
[----:B------:R-:W-:Y:S05]  /*05e0*/  EXIT ;  /* 0x000000000000794d */ /* 0x000fea0003800000 */
.L_x_7:
        /* <DEDUP_REMOVED lines=9> */
.L_x_9:


//--------------------- .nv.shared._Z12addBlockSumsPxS_l --------------------------
	.section	.nv.shared._Z12addBlockSumsPxS_l,"aw",@nobits
	.sectionflags	@""
	.align	16
	.zero		1024


//--------------------- .nv.shared.reserved.0     --------------------------
	.section	.nv.shared.reserved.0,"aw",@nobits
	.weak		__nv_reservedSMEM_offset_0_alias
	.size		__nv_reservedSMEM_offset_0_alias, 0, 64
	.other		__nv_reservedSMEM_offset_0_alias,@"STO_CUDA_RESERVED_SHARED STV_DEFAULT"
__nv_reservedSMEM_offset_0_alias:
	.zero		0
	.zero		64


//--------------------- .nv.shared._Z17blellochScanLargePxS_S_l --------------------------
	.section	.nv.shared._Z17blellochScanLargePxS_S_l,"aw",@nobits
	.sectionflags	@""
	.align	16
	.zero		1024


//--------------------- .nv.constant0._Z12addBlockSumsPxS_l --------------------------
	.section	.nv.constant0._Z12addBlockSumsPxS_l,"a",@progbits
	.sectionflags	@""
	.align	4
.nv.constant0._Z12addBlockSumsPxS_l:
	.zero		920


//--------------------- .nv.constant0._Z17blellochScanLargePxS_S_l --------------------------
	.section	.nv.constant0._Z17blellochScanLargePxS_S_l,"a",@progbits
	.sectionflags	@""
	.align	4
.nv.constant0._Z17blellochScanLargePxS_S_l:
	.zero		928


//--------------------- SYMBOLS --------------------------

	.type		.nv.reservedSmem.offset0,@object
	.size		.nv.reservedSmem.offset0,0x4
	.type		.nv.reservedSmem.cap,@object
	.size		.nv.reservedSmem.cap,0x4
